	.headerflags	@"EF_CUDA_TEXMODE_UNIFIED EF_CUDA_64BIT_ADDRESS EF_CUDA_ACCELERATORS EF_CUDA_SM90 EF_CUDA_VIRTUAL_SM(EF_CUDA_SM90)"
	.elftype	@"ET_EXEC"


//--------------------- .nv.info                  --------------------------
	.section	.nv.info,"",@"SHT_CUDA_INFO"
	.align	4


	//----- nvinfo : EIATTR_REGCOUNT
	.align		4
        /*0000*/ 	.byte	0x04, 0x2f
        /*0002*/ 	.short	(.L_1 - .L_0)
	.align		4
.L_0:
        /*0004*/ 	.word	index@(triton_poi_fused_convolution_relu_6)
        /*0008*/ 	.word	0x00000010


	//----- nvinfo : EIATTR_MIN_STACK_SIZE
	.align		4
.L_1:
        /*000c*/ 	.byte	0x04, 0x12
        /*000e*/ 	.short	(.L_3 - .L_2)
	.align		4
.L_2:
        /*0010*/ 	.word	index@(triton_poi_fused_convolution_relu_6)
        /*0014*/ 	.word	0x00000000


	//----- nvinfo : EIATTR_FRAME_SIZE
	.align		4
.L_3:
        /*0018*/ 	.byte	0x04, 0x11
        /*001a*/ 	.short	(.L_5 - .L_4)
	.align		4
.L_4:
        /*001c*/ 	.word	index@(triton_poi_fused_convolution_relu_6)
        /*0020*/ 	.word	0x00000000


	//----- nvinfo : EIATTR_MIN_STACK_SIZE
	.align		4
.L_5:
        /*0024*/ 	.byte	0x04, 0x12
        /*0026*/ 	.short	(.L_7 - .L_6)
	.align		4
.L_6:
        /*0028*/ 	.word	index@(triton_poi_fused_convolution_relu_6)
        /*002c*/ 	.word	0x00000000
.L_7:


//--------------------- .nv.info.triton_poi_fused_convolution_relu_6 --------------------------
	.section	.nv.info.triton_poi_fused_convolution_relu_6,"",@"SHT_CUDA_INFO"
	.sectionflags	@""
	.align	4


	//----- nvinfo : EIATTR_CUDA_API_VERSION
	.align		4
        /*0000*/ 	.byte	0x04, 0x37
        /*0002*/ 	.short	(.L_9 - .L_8)
.L_8:
        /*0004*/ 	.word	0x0000007c


	//----- nvinfo : EIATTR_KPARAM_INFO
	.align		4
.L_9:
        /*0008*/ 	.byte	0x04, 0x17
        /*000a*/ 	.short	(.L_11 - .L_10)
.L_10:
        /*000c*/ 	.word	0x00000000
        /*0010*/ 	.short	0x0002
        /*0012*/ 	.short	0x0010
        /*0014*/ 	.byte	0x00, 0xf0, 0x11, 0x00


	//----- nvinfo : EIATTR_KPARAM_INFO
	.align		4
.L_11:
        /*0018*/ 	.byte	0x04, 0x17
        /*001a*/ 	.short	(.L_13 - .L_12)
.L_12:
        /*001c*/ 	.word	0x00000000
        /*0020*/ 	.short	0x0001
        /*0022*/ 	.short	0x0008
        /*0024*/ 	.byte	0x00, 0xf4, 0x21, 0x00


	//----- nvinfo : EIATTR_KPARAM_INFO
	.align		4
.L_13:
        /*0028*/ 	.byte	0x04, 0x17
        /*002a*/ 	.short	(.L_15 - .L_14)
.L_14:
        /*002c*/ 	.word	0x00000000
        /*0030*/ 	.short	0x0000
        /*0032*/ 	.short	0x0000
        /*0034*/ 	.byte	0x00, 0xf4, 0x21, 0x00


	//----- nvinfo : EIATTR_SPARSE_MMA_MASK
	.align		4
.L_15:
        /*0038*/ 	.byte	0x03, 0x50
        /*003a*/ 	.short	0x0000


	//----- nvinfo : EIATTR_MAXREG_COUNT
	.align		4
        /*003c*/ 	.byte	0x03, 0x1b
        /*003e*/ 	.short	0x00ff


	//----- nvinfo : EIATTR_EXIT_INSTR_OFFSETS
	.align		4
        /*0040*/ 	.byte	0x04, 0x1c
        /*0042*/ 	.short	(.L_17 - .L_16)


	//   ....[0]....
.L_16:
        /*0044*/ 	.word	0x00000230


	//   ....[1]....
        /*0048*/ 	.word	0x00000250


	//----- nvinfo : EIATTR_REQNTID
	.align		4
.L_17:
        /*004c*/ 	.byte	0x04, 0x10
        /*004e*/ 	.short	(.L_19 - .L_18)
.L_18:
        /*0050*/ 	.word	0x00000080
        /*0054*/ 	.word	0x00000001
        /*0058*/ 	.word	0x00000001


	//----- nvinfo : EIATTR_CBANK_PARAM_SIZE
	.align		4
.L_19:
        /*005c*/ 	.byte	0x03, 0x19
        /*005e*/ 	.short	0x0014


	//----- nvinfo : EIATTR_PARAM_CBANK
	.align		4
        /*0060*/ 	.byte	0x04, 0x0a
        /*0062*/ 	.short	(.L_21 - .L_20)
	.align		4
.L_20:
        /*0064*/ 	.word	index@(.nv.constant0.triton_poi_fused_convolution_relu_6)
        /*0068*/ 	.short	0x0210
        /*006a*/ 	.short	0x0014


	//----- nvinfo : EIATTR_SW_WAR
	.align		4
.L_21:
        /*006c*/ 	.byte	0x04, 0x36
        /*006e*/ 	.short	(.L_23 - .L_22)
.L_22:
        /*0070*/ 	.word	0x00000008
.L_23:


//--------------------- .nv.callgraph             --------------------------
	.section	.nv.callgraph,"",@"SHT_CUDA_CALLGRAPH"
	.align	4
	.sectionentsize	8
	.align		4
        /*0000*/ 	.word	0x00000000
	.align		4
        /*0004*/ 	.word	0xffffffff
	.align		4
        /*0008*/ 	.word	0x00000000
	.align		4
        /*000c*/ 	.word	0xfffffffe
	.align		4
        /*0010*/ 	.word	0x00000000
	.align		4
        /*0014*/ 	.word	0xfffffffd
	.align		4
        /*0018*/ 	.word	0x00000000
	.align		4
        /*001c*/ 	.word	0xfffffffc


//--------------------- .text.triton_poi_fused_convolution_relu_6 --------------------------
	.section	.text.triton_poi_fused_convolution_relu_6,"ax",@progbits
	.align	128
        .global         triton_poi_fused_convolution_relu_6
        .type           triton_poi_fused_convolution_relu_6,@function
        .size           triton_poi_fused_convolution_relu_6,(.L_x_1 - triton_poi_fused_convolution_relu_6)
        .other          triton_poi_fused_convolution_relu_6,@"STO_CUDA_ENTRY STV_DEFAULT"
triton_poi_fused_convolution_relu_6:
.text.triton_poi_fused_convolution_relu_6:
[----:B------:R-:W0:Y:S02]  /*0000*/  LDC R1, c[0x0][0x28] ;  /* 0x00000a00ff017b82 */ /* 0x000e240000000800 */
[----:B------:R-:W1:Y:S01]  /*0010*/  S2R R0, SR_TID.X ;  /* 0x0000000000007919 */ /* 0x000e620000002100 */
[----:B------:R-:W2:Y:S01]  /*0020*/  LDC.64 R2, c[0x0][0x210] ;  /* 0x00008400ff027b82 */ /* 0x000ea20000000a00 */
[----:B------:R-:W-:Y:S02]  /*0030*/  CS2R R8, SRZ ;  /* 0x0000000000087805 */ /* 0x000fe4000001ff00 */
[----:B------:R-:W-:Y:S01]  /*0040*/  CS2R R10, SRZ ;  /* 0x00000000000a7805 */ /* 0x000fe2000001ff00 */
[----:B------:R-:W3:Y:S01]  /*0050*/  S2R R5, SR_CTAID.X ;  /* 0x0000000000057919 */ /* 0x000ee20000002500 */
[----:B------:R-:W-:-:S03]  /*0060*/  ULDC.64 UR4, c[0x0][0x208] ;  /* 0x0000820000047ab9 */ /* 0x000fc60000000a00 */
[----:B------:R-:W4:Y:S01]  /*0070*/  LDC.64 R12, c[0x0][0x218] ;  /* 0x00008600ff0c7b82 */ /* 0x000f220000000a00 */
[----:B-1----:R-:W-:Y:S01]  /*0080*/  IMAD.SHL.U32 R0, R0, 0x4, RZ ;  /* 0x0000000400007824 */ /* 0x002fe200078e00ff */
[----:B---3--:R-:W-:-:S04]  /*0090*/  SHF.R.S32.HI R4, RZ, 0x16, R5 ;  /* 0x00000016ff047819 */ /* 0x008fc80000011405 */
[----:B------:R-:W-:-:S05]  /*00a0*/  LOP3.LUT R0, R0, 0x1fc, RZ, 0xc0, !PT ;  /* 0x000001fc00007812 */ /* 0x000fca00078ec0ff */
[----:B------:R-:W-:Y:S01]  /*00b0*/  IMAD R5, R5, 0x200, R0 ;  /* 0x0000020005057824 */ /* 0x000fe200078e0200 */
[----:B------:R-:W-:-:S03]  /*00c0*/  SGXT R0, R4, 0x1 ;  /* 0x000000010400781a */ /* 0x000fc60000000200 */
[C---:B--2---:R-:W-:Y:S01]  /*00d0*/  IMAD.WIDE R2, R5.reuse, 0x4, R2 ;  /* 0x0000000405027825 */ /* 0x044fe200078e0202 */
[----:B------:R-:W-:Y:S02]  /*00e0*/  LEA.HI R0, R0, R5, RZ, 0x6 ;  /* 0x0000000500007211 */ /* 0x000fe400078f30ff */
[----:B------:R-:W-:Y:S02]  /*00f0*/  ISETP.GE.AND P4, PT, R5, 0xe100, PT ;  /* 0x0000e1000500780c */ /* 0x000fe40003f86270 */
[----:B------:R-:W-:-:S05]  /*0100*/  LOP3.LUT R0, R0, 0xffffffc0, RZ, 0xc0, !PT ;  /* 0xffffffc000007812 */ /* 0x000fca00078ec0ff */
[----:B------:R-:W-:Y:S01]  /*0110*/  IMAD.IADD R7, R5, 0x1, -R0 ;  /* 0x0000000105077824 */ /* 0x000fe200078e0a00 */
[----:B------:R-:W-:-:S03]  /*0120*/  CS2R R4, SRZ ;  /* 0x0000000000047805 */ /* 0x000fc6000001ff00 */
[----:B----4-:R-:W-:Y:S01]  /*0130*/  IMAD.WIDE R12, R7, 0x4, R12 ;  /* 0x00000004070c7825 */ /* 0x010fe200078e020c */
[----:B------:R-:W-:Y:S01]  /*0140*/  CS2R R6, SRZ ;  /* 0x0000000000067805 */ /* 0x000fe2000001ff00 */
[----:B------:R-:W2:Y:S05]  /*0150*/  @!P4 LDG.E.128 R8, desc[UR4][R2.64] ;  /* 0x000000040208c981 */ /* 0x000eaa000c1e1d00 */
[----:B------:R-:W2:Y:S02]  /*0160*/  @!P4 LDG.E.EL.128 R4, desc[UR4][R12.64] ;  /* 0x000000040c04c981 */ /* 0x000ea4000c2e1d00 */
[----:B--2---:R-:W-:Y:S01]  /*0170*/  FSETP.GEU.AND P3, PT, R8, -R4, PT ;  /* 0x800000040800720b */ /* 0x004fe20003f6e000 */
[----:B------:R-:W-:Y:S01]  /*0180*/  FADD R4, R4, R8 ;  /* 0x0000000804047221 */ /* 0x000fe20000000000 */
[----:B------:R-:W-:Y:S01]  /*0190*/  FSETP.GEU.AND P2, PT, R9, -R5, PT ;  /* 0x800000050900720b */ /* 0x000fe20003f4e000 */
[----:B------:R-:W-:Y:S01]  /*01a0*/  FADD R5, R5, R9 ;  /* 0x0000000905057221 */ /* 0x000fe20000000000 */
[----:B------:R-:W-:Y:S01]  /*01b0*/  FSETP.GEU.AND P1, PT, R10, -R6, PT ;  /* 0x800000060a00720b */ /* 0x000fe20003f2e000 */
[----:B------:R-:W-:Y:S01]  /*01c0*/  FADD R6, R6, R10 ;  /* 0x0000000a06067221 */ /* 0x000fe20000000000 */
[----:B------:R-:W-:Y:S01]  /*01d0*/  FADD R0, R7, R11 ;  /* 0x0000000b07007221 */ /* 0x000fe20000000000 */
[----:B------:R-:W-:-:S02]  /*01e0*/  FSETP.GEU.AND P0, PT, R11, -R7, PT ;  /* 0x800000070b00720b */ /* 0x000fc40003f0e000 */
[----:B------:R-:W-:Y:S02]  /*01f0*/  SEL R4, R4, RZ, P3 ;  /* 0x000000ff04047207 */ /* 0x000fe40001800000 */
[----:B------:R-:W-:Y:S02]  /*0200*/  SEL R5, R5, RZ, P2 ;  /* 0x000000ff05057207 */ /* 0x000fe40001000000 */
[----:B------:R-:W-:Y:S02]  /*0210*/  SEL R6, R6, RZ, P1 ;  /* 0x000000ff06067207 */ /* 0x000fe40000800000 */
[----:B------:R-:W-:Y:S01]  /*0220*/  SEL R7, R0, RZ, P0 ;  /* 0x000000ff00077207 */ /* 0x000fe20000000000 */
[----:B------:R-:W-:Y:S06]  /*0230*/  @P4 EXIT ;  /* 0x000000000000494d */ /* 0x000fec0003800000 */
[----:B------:R-:W-:Y:S01]  /*0240*/  STG.E.128 desc[UR4][R2.64], R4 ;  /* 0x0000000402007986 */ /* 0x000fe2000c101d04 */
[----:B------:R-:W-:Y:S05]  /*0250*/  EXIT ;  /* 0x000000000000794d */ /* 0x000fea0003800000 */
.L_x_0:
[----:B------:R-:W-:-:S00]  /*0260*/  BRA `(.L_x_0) ;  /* 0xfffffffc00fc7947 */ /* 0x000fc0000383ffff */
[----:B------:R-:W-:-:S00]  /*0270*/  NOP ;  /* 0x0000000000007918 */ /* 0x000fc00000000000 */
        /* <DEDUP_REMOVED lines=8> */
.L_x_1:


//--------------------- .nv.constant0.triton_poi_fused_convolution_relu_6 --------------------------
	.section	.nv.constant0.triton_poi_fused_convolution_relu_6,"a",@progbits
	.sectionflags	@""
	.align	4
.nv.constant0.triton_poi_fused_convolution_relu_6:
	.zero		548
